//
// Generated by NVIDIA NVVM Compiler
//
// Compiler Build ID: CL-36424714
// Cuda compilation tools, release 13.0, V13.0.88
// Based on NVVM 20.0.0
//

.version 9.0
.target sm_100
.address_size 64

	// .globl	_Z10computeSumPiPyi

.visible .entry _Z10computeSumPiPyi(
	.param .u64 .ptr .align 1 _Z10computeSumPiPyi_param_0,
	.param .u64 .ptr .align 1 _Z10computeSumPiPyi_param_1,
	.param .u32 _Z10computeSumPiPyi_param_2
)
{
	.reg .pred 	%p<2>;
	.reg .b32 	%r<6>;
	.reg .b64 	%rd<9>;

	ld.param.u64 	%rd1, [_Z10computeSumPiPyi_param_0];
	ld.param.u64 	%rd2, [_Z10computeSumPiPyi_param_1];
	ld.param.u32 	%r2, [_Z10computeSumPiPyi_param_2];
	mov.u32 	%r3, %ctaid.x;
	mov.u32 	%r4, %ntid.x;
	mov.u32 	%r5, %tid.x;
	mad.lo.s32 	%r1, %r3, %r4, %r5;
	setp.ge.s32 	%p1, %r1, %r2;
	@%p1 bra 	$L__BB0_2;
	cvta.to.global.u64 	%rd3, %rd1;
	cvta.to.global.u64 	%rd4, %rd2;
	mul.wide.s32 	%rd5, %r1, 4;
	add.s64 	%rd6, %rd3, %rd5;
	ld.global.s32 	%rd7, [%rd6];
	atom.global.add.u64 	%rd8, [%rd4], %rd7;
$L__BB0_2:
	ret;

}


// ===== COMPILED SASS (sm_100) =====

	.target	sm_100

	.elftype	@"ET_EXEC"


//--------------------- .note.nv.tkinfo           --------------------------
	.section	.note.nv.tkinfo,"",@"SHT_NOTE"
	.sectionflags	@"SHF_NOTE_NV_TKINFO"
	.tkinfo
        /*0018*/ 	.word	0x00000002
        /*0030*/ 	.string	""
        /*0030*/ 	.string	"ptxas"
        /*0030*/ 	.string	"Cuda compilation tools, release 13.0, V13.0.88"
        /*0030*/ 	.string	"Build cuda_13.0.r13.0/compiler.36424714_0"
        /*0030*/ 	.string	"-arch sm_100 -m 64 "



//--------------------- .note.nv.cuinfo           --------------------------
	.section	.note.nv.cuinfo,"",@"SHT_NOTE"
	.sectionflags	@"SHF_NOTE_NV_CUINFO"
        /*0018*/ 	.short	0x0002
        /*001a*/ 	.short	0x0064
        /*001c*/ 	.short	0x0082
	.zero		2


//--------------------- .nv.info                  --------------------------
	.section	.nv.info,"",@"SHT_CUDA_INFO"
	.align	4


	//----- nvinfo : EIATTR_REGCOUNT
	.align		4
        /*0000*/ 	.byte	0x04, 0x2f
        /*0002*/ 	.short	(.L_1 - .L_0)
	.align		4
.L_0:
        /*0004*/ 	.word	index@(_Z10computeSumPiPyi)
        /*0008*/ 	.word	0x0000000a


	//----- nvinfo : EIATTR_FRAME_SIZE
	.align		4
.L_1:
        /*000c*/ 	.byte	0x04, 0x11
        /*000e*/ 	.short	(.L_3 - .L_2)
	.align		4
.L_2:
        /*0010*/ 	.word	index@(_Z10computeSumPiPyi)
        /*0014*/ 	.word	0x00000000


	//----- nvinfo : EIATTR_MIN_STACK_SIZE
	.align		4
.L_3:
        /*0018*/ 	.byte	0x04, 0x12
        /*001a*/ 	.short	(.L_5 - .L_4)
	.align		4
.L_4:
        /*001c*/ 	.word	index@(_Z10computeSumPiPyi)
        /*0020*/ 	.word	0x00000000
.L_5:


//--------------------- .nv.compat                --------------------------
	.section	.nv.compat,"",@"SHT_CUDA_COMPAT_INFO"
	.align	4
        /*0000*/ 	.byte	0x02, 0x09, 0x00, 0x00, 0x02, 0x02, 0x01, 0x00, 0x02, 0x05, 0x05, 0x00, 0x03, 0x07, 0x01, 0x01
        /*0010*/ 	.byte	0x02, 0x03, 0x00, 0x00, 0x02, 0x06, 0x01, 0x00, 0x04, 0x0b, 0x08, 0x00, 0x09, 0x00, 0x00, 0x00
        /*0020*/ 	.byte	0x00, 0x00, 0x00, 0x00


//--------------------- .nv.info._Z10computeSumPiPyi --------------------------
	.section	.nv.info._Z10computeSumPiPyi,"",@"SHT_CUDA_INFO"
	.sectionflags	@""
	.align	4


	//----- nvinfo : EIATTR_CUDA_API_VERSION
	.align		4
        /*0000*/ 	.byte	0x04, 0x37
        /*0002*/ 	.short	(.L_7 - .L_6)
.L_6:
        /*0004*/ 	.word	0x00000082


	//----- nvinfo : EIATTR_KPARAM_INFO
	.align		4
.L_7:
        /*0008*/ 	.byte	0x04, 0x17
        /*000a*/ 	.short	(.L_9 - .L_8)
.L_8:
        /*000c*/ 	.word	0x00000000
        /*0010*/ 	.short	0x0002
        /*0012*/ 	.short	0x0010
        /*0014*/ 	.byte	0x00, 0xf0, 0x11, 0x00


	//----- nvinfo : EIATTR_KPARAM_INFO
	.align		4
.L_9:
        /*0018*/ 	.byte	0x04, 0x17
        /*001a*/ 	.short	(.L_11 - .L_10)
.L_10:
        /*001c*/ 	.word	0x00000000
        /*0020*/ 	.short	0x0001
        /*0022*/ 	.short	0x0008
        /*0024*/ 	.byte	0x00, 0xf5, 0x21, 0x00


	//----- nvinfo : EIATTR_KPARAM_INFO
	.align		4
.L_11:
        /*0028*/ 	.byte	0x04, 0x17
        /*002a*/ 	.short	(.L_13 - .L_12)
.L_12:
        /*002c*/ 	.word	0x00000000
        /*0030*/ 	.short	0x0000
        /*0032*/ 	.short	0x0000
        /*0034*/ 	.byte	0x00, 0xf5, 0x21, 0x00


	//----- nvinfo : EIATTR_SPARSE_MMA_MASK
	.align		4
.L_13:
        /*0038*/ 	.byte	0x03, 0x50
        /*003a*/ 	.short	0x0000


	//----- nvinfo : EIATTR_MAXREG_COUNT
	.align		4
        /*003c*/ 	.byte	0x03, 0x1b
        /*003e*/ 	.short	0x00ff


	//----- nvinfo : EIATTR_MERCURY_ISA_VERSION
	.align		4
        /*0040*/ 	.byte	0x03, 0x5f
        /*0042*/ 	.short	0x0101


	//----- nvinfo : EIATTR_VRC_CTA_INIT_COUNT
	.align		4
        /*0044*/ 	.byte	0x02, 0x4a
	.zero		1
	.zero		1


	//----- nvinfo : EIATTR_EXIT_INSTR_OFFSETS
	.align		4
        /*0048*/ 	.byte	0x04, 0x1c
        /*004a*/ 	.short	(.L_15 - .L_14)


	//   ....[0]....
.L_14:
        /*004c*/ 	.word	0x00000070


	//   ....[1]....
        /*0050*/ 	.word	0x000000f0


	//----- nvinfo : EIATTR_CBANK_PARAM_SIZE
	.align		4
.L_15:
        /*0054*/ 	.byte	0x03, 0x19
        /*0056*/ 	.short	0x0014


	//----- nvinfo : EIATTR_PARAM_CBANK
	.align		4
        /*0058*/ 	.byte	0x04, 0x0a
        /*005a*/ 	.short	(.L_17 - .L_16)
	.align		4
.L_16:
        /*005c*/ 	.word	index@(.nv.constant0._Z10computeSumPiPyi)
        /*0060*/ 	.short	0x0380
        /*0062*/ 	.short	0x0014


	//----- nvinfo : EIATTR_SW_WAR
	.align		4
.L_17:
        /*0064*/ 	.byte	0x04, 0x36
        /*0066*/ 	.short	(.L_19 - .L_18)
.L_18:
        /*0068*/ 	.word	0x00000008
.L_19:


//--------------------- .nv.callgraph             --------------------------
	.section	.nv.callgraph,"",@"SHT_CUDA_CALLGRAPH"
	.align	4
	.sectionentsize	8
	.align		4
        /*0000*/ 	.word	0x00000000
	.align		4
        /*0004*/ 	.word	0xffffffff
	.align		4
        /*0008*/ 	.word	0x00000000
	.align		4
        /*000c*/ 	.word	0xfffffffe
	.align		4
        /*0010*/ 	.word	0x00000000
	.align		4
        /*0014*/ 	.word	0xfffffffd
	.align		4
        /*0018*/ 	.word	0x00000000
	.align		4
        /*001c*/ 	.word	0xfffffffc


//--------------------- .text._Z10computeSumPiPyi --------------------------
	.section	.text._Z10computeSumPiPyi,"ax",@progbits
	.align	128
        .global         _Z10computeSumPiPyi
        .type           _Z10computeSumPiPyi,@function
        .size           _Z10computeSumPiPyi,(.L_x_1 - _Z10computeSumPiPyi)
        .other          _Z10computeSumPiPyi,@"STO_CUDA_ENTRY STV_DEFAULT"
_Z10computeSumPiPyi:
.text._Z10computeSumPiPyi:
[----:B------:R-:W-:Y:S01]  /*0000*/  LDC R1, c[0x0][0x37c] ;  /* 0x0000df00ff017b82 */ /* 0x000fe20000000800 */
[----:B------:R-:W0:Y:S07]  /*0010*/  S2R R0, SR_TID.X ;  /* 0x0000000000007919 */ /* 0x000e2e0000002100 */
[----:B------:R-:W0:Y:S01]  /*0020*/  S2UR UR4, SR_CTAID.X ;  /* 0x00000000000479c3 */ /* 0x000e220000002500 */
[----:B------:R-:W1:Y:S07]  /*0030*/  LDCU UR5, c[0x0][0x390] ;  /* 0x00007200ff0577ac */ /* 0x000e6e0008000800 */
[----:B------:R-:W0:Y:S02]  /*0040*/  LDC R5, c[0x0][0x360] ;  /* 0x0000d800ff057b82 */ /* 0x000e240000000800 */
[----:B0-----:R-:W-:-:S05]  /*0050*/  IMAD R5, R5, UR4, R0 ;  /* 0x0000000405057c24 */ /* 0x001fca000f8e0200 */
[----:B-1----:R-:W-:-:S13]  /*0060*/  ISETP.GE.AND P0, PT, R5, UR5, PT ;  /* 0x0000000505007c0c */ /* 0x002fda000bf06270 */
[----:B------:R-:W-:Y:S05]  /*0070*/  @P0 EXIT ;  /* 0x000000000000094d */ /* 0x000fea0003800000 */
[----:B------:R-:W0:Y:S01]  /*0080*/  LDC.64 R2, c[0x0][0x380] ;  /* 0x0000e000ff027b82 */ /* 0x000e220000000a00 */
[----:B------:R-:W1:Y:S01]  /*0090*/  LDCU.64 UR4, c[0x0][0x358] ;  /* 0x00006b00ff0477ac */ /* 0x000e620008000a00 */
[----:B0-----:R-:W-:-:S05]  /*00a0*/  IMAD.WIDE R2, R5, 0x4, R2 ;  /* 0x0000000405027825 */ /* 0x001fca00078e0202 */
[----:B-1----:R-:W2:Y:S01]  /*00b0*/  LDG.E R4, desc[UR4][R2.64] ;  /* 0x0000000402047981 */ /* 0x002ea2000c1e1900 */
[----:B------:R-:W0:Y:S01]  /*00c0*/  LDC.64 R6, c[0x0][0x388] ;  /* 0x0000e200ff067b82 */ /* 0x000e220000000a00 */
[----:B--2---:R-:W-:-:S05]  /*00d0*/  SHF.R.S32.HI R5, RZ, 0x1f, R4 ;  /* 0x0000001fff057819 */ /* 0x004fca0000011404 */
[----:B0-----:R-:W-:Y:S01]  /*00e0*/  REDG.E.ADD.64.STRONG.GPU desc[UR4][R6.64], R4 ;  /* 0x000000040600798e */ /* 0x001fe2000c12e504 */
[----:B------:R-:W-:Y:S05]  /*00f0*/  EXIT ;  /* 0x000000000000794d */ /* 0x000fea0003800000 */
.L_x_0:
[----:B------:R-:W-:-:S00]  /*0100*/  BRA `(.L_x_0) ;  /* 0xfffffffc00fc7947 */ /* 0x000fc0000383ffff */
[----:B------:R-:W-:-:S00]  /*0110*/  NOP ;  /* 0x0000000000007918 */ /* 0x000fc00000000000 */
        /* <DEDUP_REMOVED lines=14> */
.L_x_1:


//--------------------- .nv.shared.reserved.0     --------------------------
	.section	.nv.shared.reserved.0,"aw",@nobits
	.weak		__nv_reservedSMEM_offset_0_alias
	.size		__nv_reservedSMEM_offset_0_alias, 0, 64
	.other		__nv_reservedSMEM_offset_0_alias,@"STO_CUDA_RESERVED_SHARED STV_DEFAULT"
__nv_reservedSMEM_offset_0_alias:
	.zero		0
	.zero		64


//--------------------- .nv.constant0._Z10computeSumPiPyi --------------------------
	.section	.nv.constant0._Z10computeSumPiPyi,"a",@progbits
	.sectionflags	@""
	.align	4
.nv.constant0._Z10computeSumPiPyi:
	.zero		916


//--------------------- SYMBOLS --------------------------

	.type		.nv.reservedSmem.offset0,@object
	.size		.nv.reservedSmem.offset0,0x4
